//
// Generated by NVIDIA NVVM Compiler
//
// Compiler Build ID: CL-36424714
// Cuda compilation tools, release 13.0, V13.0.88
// Based on NVVM 20.0.0
//

.version 9.0
.target sm_100
.address_size 64

	// .globl	_Z7Kernel4PiS_S_S_S_S_

.visible .entry _Z7Kernel4PiS_S_S_S_S_(
	.param .u64 .ptr .align 1 _Z7Kernel4PiS_S_S_S_S__param_0,
	.param .u64 .ptr .align 1 _Z7Kernel4PiS_S_S_S_S__param_1,
	.param .u64 .ptr .align 1 _Z7Kernel4PiS_S_S_S_S__param_2,
	.param .u64 .ptr .align 1 _Z7Kernel4PiS_S_S_S_S__param_3,
	.param .u64 .ptr .align 1 _Z7Kernel4PiS_S_S_S_S__param_4,
	.param .u64 .ptr .align 1 _Z7Kernel4PiS_S_S_S_S__param_5
)
{
	.reg .pred 	%p<2>;
	.reg .b32 	%r<15>;
	.reg .b64 	%rd<26>;

	ld.param.u64 	%rd2, [_Z7Kernel4PiS_S_S_S_S__param_0];
	ld.param.u64 	%rd3, [_Z7Kernel4PiS_S_S_S_S__param_1];
	ld.param.u64 	%rd4, [_Z7Kernel4PiS_S_S_S_S__param_2];
	ld.param.u64 	%rd5, [_Z7Kernel4PiS_S_S_S_S__param_3];
	ld.param.u64 	%rd6, [_Z7Kernel4PiS_S_S_S_S__param_4];
	ld.param.u64 	%rd7, [_Z7Kernel4PiS_S_S_S_S__param_5];
	cvta.to.global.u64 	%rd8, %rd7;
	cvta.to.global.u64 	%rd9, %rd6;
	mov.u32 	%r2, %ntid.x;
	mov.u32 	%r3, %ctaid.x;
	mov.u32 	%r4, %tid.x;
	mad.lo.s32 	%r1, %r2, %r3, %r4;
	mul.wide.s32 	%rd10, %r1, 4;
	add.s64 	%rd1, %rd8, %rd10;
	add.s64 	%rd11, %rd9, %rd10;
	ld.global.u32 	%r5, [%rd11];
	setp.ne.s32 	%p1, %r5, 0;
	@%p1 bra 	$L__BB0_2;
	cvta.to.global.u64 	%rd12, %rd2;
	cvta.to.global.u64 	%rd13, %rd3;
	cvta.to.global.u64 	%rd14, %rd4;
	cvta.to.global.u64 	%rd15, %rd5;
	ld.global.u32 	%r6, [%rd1];
	add.s64 	%rd17, %rd12, %rd10;
	mul.wide.s32 	%rd18, %r6, 4;
	add.s64 	%rd19, %rd12, %rd18;
	ld.global.u32 	%r7, [%rd19];
	atom.global.exch.b32 	%r8, [%rd17], %r7;
	add.s64 	%rd20, %rd13, %rd10;
	add.s64 	%rd21, %rd13, %rd18;
	ld.global.u32 	%r9, [%rd21];
	atom.global.exch.b32 	%r10, [%rd20], %r9;
	add.s64 	%rd22, %rd14, %rd10;
	add.s64 	%rd23, %rd14, %rd18;
	ld.global.u32 	%r11, [%rd23];
	atom.global.exch.b32 	%r12, [%rd22], %r11;
	add.s64 	%rd24, %rd15, %rd10;
	add.s64 	%rd25, %rd15, %rd18;
	ld.global.u32 	%r13, [%rd25];
	atom.global.exch.b32 	%r14, [%rd24], %r13;
$L__BB0_2:
	bar.sync 	0;
	ret;

}


// ===== COMPILED SASS (sm_100) =====

	.target	sm_100

	.elftype	@"ET_EXEC"


//--------------------- .note.nv.tkinfo           --------------------------
	.section	.note.nv.tkinfo,"",@"SHT_NOTE"
	.sectionflags	@"SHF_NOTE_NV_TKINFO"
	.tkinfo
        /*0018*/ 	.word	0x00000002
        /*0030*/ 	.string	""
        /*0030*/ 	.string	"ptxas"
        /*0030*/ 	.string	"Cuda compilation tools, release 13.0, V13.0.88"
        /*0030*/ 	.string	"Build cuda_13.0.r13.0/compiler.36424714_0"
        /*0030*/ 	.string	"-arch sm_100 -m 64 "



//--------------------- .note.nv.cuinfo           --------------------------
	.section	.note.nv.cuinfo,"",@"SHT_NOTE"
	.sectionflags	@"SHF_NOTE_NV_CUINFO"
        /*0018*/ 	.short	0x0002
        /*001a*/ 	.short	0x0064
        /*001c*/ 	.short	0x0082
	.zero		2


//--------------------- .nv.info                  --------------------------
	.section	.nv.info,"",@"SHT_CUDA_INFO"
	.align	4


	//----- nvinfo : EIATTR_REGCOUNT
	.align		4
        /*0000*/ 	.byte	0x04, 0x2f
        /*0002*/ 	.short	(.L_1 - .L_0)
	.align		4
.L_0:
        /*0004*/ 	.word	index@(_Z7Kernel4PiS_S_S_S_S_)
        /*0008*/ 	.word	0x00000018


	//----- nvinfo : EIATTR_FRAME_SIZE
	.align		4
.L_1:
        /*000c*/ 	.byte	0x04, 0x11
        /*000e*/ 	.short	(.L_3 - .L_2)
	.align		4
.L_2:
        /*0010*/ 	.word	index@(_Z7Kernel4PiS_S_S_S_S_)
        /*0014*/ 	.word	0x00000000


	//----- nvinfo : EIATTR_MIN_STACK_SIZE
	.align		4
.L_3:
        /*0018*/ 	.byte	0x04, 0x12
        /*001a*/ 	.short	(.L_5 - .L_4)
	.align		4
.L_4:
        /*001c*/ 	.word	index@(_Z7Kernel4PiS_S_S_S_S_)
        /*0020*/ 	.word	0x00000000
.L_5:


//--------------------- .nv.compat                --------------------------
	.section	.nv.compat,"",@"SHT_CUDA_COMPAT_INFO"
	.align	4
        /*0000*/ 	.byte	0x02, 0x09, 0x00, 0x00, 0x02, 0x02, 0x01, 0x00, 0x02, 0x05, 0x05, 0x00, 0x03, 0x07, 0x01, 0x01
        /*0010*/ 	.byte	0x02, 0x03, 0x00, 0x00, 0x02, 0x06, 0x01, 0x00, 0x04, 0x0b, 0x08, 0x00, 0x09, 0x00, 0x00, 0x00
        /*0020*/ 	.byte	0x00, 0x00, 0x00, 0x00


//--------------------- .nv.info._Z7Kernel4PiS_S_S_S_S_ --------------------------
	.section	.nv.info._Z7Kernel4PiS_S_S_S_S_,"",@"SHT_CUDA_INFO"
	.sectionflags	@""
	.align	4


	//----- nvinfo : EIATTR_CUDA_API_VERSION
	.align		4
        /*0000*/ 	.byte	0x04, 0x37
        /*0002*/ 	.short	(.L_7 - .L_6)
.L_6:
        /*0004*/ 	.word	0x00000082


	//----- nvinfo : EIATTR_KPARAM_INFO
	.align		4
.L_7:
        /*0008*/ 	.byte	0x04, 0x17
        /*000a*/ 	.short	(.L_9 - .L_8)
.L_8:
        /*000c*/ 	.word	0x00000000
        /*0010*/ 	.short	0x0005
        /*0012*/ 	.short	0x0028
        /*0014*/ 	.byte	0x00, 0xf5, 0x21, 0x00


	//----- nvinfo : EIATTR_KPARAM_INFO
	.align		4
.L_9:
        /*0018*/ 	.byte	0x04, 0x17
        /*001a*/ 	.short	(.L_11 - .L_10)
.L_10:
        /*001c*/ 	.word	0x00000000
        /*0020*/ 	.short	0x0004
        /*0022*/ 	.short	0x0020
        /*0024*/ 	.byte	0x00, 0xf5, 0x21, 0x00


	//----- nvinfo : EIATTR_KPARAM_INFO
	.align		4
.L_11:
        /*0028*/ 	.byte	0x04, 0x17
        /*002a*/ 	.short	(.L_13 - .L_12)
.L_12:
        /*002c*/ 	.word	0x00000000
        /*0030*/ 	.short	0x0003
        /*0032*/ 	.short	0x0018
        /*0034*/ 	.byte	0x00, 0xf5, 0x21, 0x00


	//----- nvinfo : EIATTR_KPARAM_INFO
	.align		4
.L_13:
        /*0038*/ 	.byte	0x04, 0x17
        /*003a*/ 	.short	(.L_15 - .L_14)
.L_14:
        /*003c*/ 	.word	0x00000000
        /*0040*/ 	.short	0x0002
        /*0042*/ 	.short	0x0010
        /*0044*/ 	.byte	0x00, 0xf5, 0x21, 0x00


	//----- nvinfo : EIATTR_KPARAM_INFO
	.align		4
.L_15:
        /*0048*/ 	.byte	0x04, 0x17
        /*004a*/ 	.short	(.L_17 - .L_16)
.L_16:
        /*004c*/ 	.word	0x00000000
        /*0050*/ 	.short	0x0001
        /*0052*/ 	.short	0x0008
        /*0054*/ 	.byte	0x00, 0xf5, 0x21, 0x00


	//----- nvinfo : EIATTR_KPARAM_INFO
	.align		4
.L_17:
        /*0058*/ 	.byte	0x04, 0x17
        /*005a*/ 	.short	(.L_19 - .L_18)
.L_18:
        /*005c*/ 	.word	0x00000000
        /*0060*/ 	.short	0x0000
        /*0062*/ 	.short	0x0000
        /*0064*/ 	.byte	0x00, 0xf5, 0x21, 0x00


	//----- nvinfo : EIATTR_SPARSE_MMA_MASK
	.align		4
.L_19:
        /*0068*/ 	.byte	0x03, 0x50
        /*006a*/ 	.short	0x0000


	//----- nvinfo : EIATTR_MAXREG_COUNT
	.align		4
        /*006c*/ 	.byte	0x03, 0x1b
        /*006e*/ 	.short	0x00ff


	//----- nvinfo : EIATTR_NUM_BARRIERS
	.align		4
        /*0070*/ 	.byte	0x02, 0x4c
        /*0072*/ 	.byte	0x01
	.zero		1


	//----- nvinfo : EIATTR_MERCURY_ISA_VERSION
	.align		4
        /*0074*/ 	.byte	0x03, 0x5f
        /*0076*/ 	.short	0x0101


	//----- nvinfo : EIATTR_VRC_CTA_INIT_COUNT
	.align		4
        /*0078*/ 	.byte	0x02, 0x4a
	.zero		1
	.zero		1


	//----- nvinfo : EIATTR_EXIT_INSTR_OFFSETS
	.align		4
        /*007c*/ 	.byte	0x04, 0x1c
        /*007e*/ 	.short	(.L_21 - .L_20)


	//   ....[0]....
.L_20:
        /*0080*/ 	.word	0x00000250


	//----- nvinfo : EIATTR_CRS_STACK_SIZE
	.align		4
.L_21:
        /*0084*/ 	.byte	0x04, 0x1e
        /*0086*/ 	.short	(.L_23 - .L_22)
.L_22:
        /*0088*/ 	.word	0x00000000


	//----- nvinfo : EIATTR_CBANK_PARAM_SIZE
	.align		4
.L_23:
        /*008c*/ 	.byte	0x03, 0x19
        /*008e*/ 	.short	0x0030


	//----- nvinfo : EIATTR_PARAM_CBANK
	.align		4
        /*0090*/ 	.byte	0x04, 0x0a
        /*0092*/ 	.short	(.L_25 - .L_24)
	.align		4
.L_24:
        /*0094*/ 	.word	index@(.nv.constant0._Z7Kernel4PiS_S_S_S_S_)
        /*0098*/ 	.short	0x0380
        /*009a*/ 	.short	0x0030


	//----- nvinfo : EIATTR_SW_WAR
	.align		4
.L_25:
        /*009c*/ 	.byte	0x04, 0x36
        /*009e*/ 	.short	(.L_27 - .L_26)
.L_26:
        /*00a0*/ 	.word	0x00000008
.L_27:


//--------------------- .nv.callgraph             --------------------------
	.section	.nv.callgraph,"",@"SHT_CUDA_CALLGRAPH"
	.align	4
	.sectionentsize	8
	.align		4
        /*0000*/ 	.word	0x00000000
	.align		4
        /*0004*/ 	.word	0xffffffff
	.align		4
        /*0008*/ 	.word	0x00000000
	.align		4
        /*000c*/ 	.word	0xfffffffe
	.align		4
        /*0010*/ 	.word	0x00000000
	.align		4
        /*0014*/ 	.word	0xfffffffd
	.align		4
        /*0018*/ 	.word	0x00000000
	.align		4
        /*001c*/ 	.word	0xfffffffc


//--------------------- .text._Z7Kernel4PiS_S_S_S_S_ --------------------------
	.section	.text._Z7Kernel4PiS_S_S_S_S_,"ax",@progbits
	.align	128
        .global         _Z7Kernel4PiS_S_S_S_S_
        .type           _Z7Kernel4PiS_S_S_S_S_,@function
        .size           _Z7Kernel4PiS_S_S_S_S_,(.L_x_3 - _Z7Kernel4PiS_S_S_S_S_)
        .other          _Z7Kernel4PiS_S_S_S_S_,@"STO_CUDA_ENTRY STV_DEFAULT"
_Z7Kernel4PiS_S_S_S_S_:
.text._Z7Kernel4PiS_S_S_S_S_:
[----:B------:R-:W-:Y:S01]  /*0000*/  LDC R1, c[0x0][0x37c] ;  /* 0x0000df00ff017b82 */ /* 0x000fe20000000800 */
[----:B------:R-:W0:Y:S07]  /*0010*/  S2R R0, SR_CTAID.X ;  /* 0x0000000000007919 */ /* 0x000e2e0000002500 */
[----:B------:R-:W1:Y:S01]  /*0020*/  LDC.64 R2, c[0x0][0x3a0] ;  /* 0x0000e800ff027b82 */ /* 0x000e620000000a00 */
[----:B------:R-:W0:Y:S01]  /*0030*/  LDCU UR6, c[0x0][0x360] ;  /* 0x00006c00ff0677ac */ /* 0x000e220008000800 */
[----:B------:R-:W0:Y:S01]  /*0040*/  S2R R5, SR_TID.X ;  /* 0x0000000000057919 */ /* 0x000e220000002100 */
[----:B------:R-:W2:Y:S01]  /*0050*/  LDCU.64 UR4, c[0x0][0x358] ;  /* 0x00006b00ff0477ac */ /* 0x000ea20008000a00 */
[----:B0-----:R-:W-:-:S04]  /*0060*/  IMAD R0, R0, UR6, R5 ;  /* 0x0000000600007c24 */ /* 0x001fc8000f8e0205 */
[----:B------:R-:W0:Y:S01]  /*0070*/  LDC.64 R4, c[0x0][0x3a8] ;  /* 0x0000ea00ff047b82 */ /* 0x000e220000000a00 */
[----:B-1----:R-:W-:-:S06]  /*0080*/  IMAD.WIDE R2, R0, 0x4, R2 ;  /* 0x0000000400027825 */ /* 0x002fcc00078e0202 */
[----:B--2---:R-:W2:Y:S01]  /*0090*/  LDG.E R2, desc[UR4][R2.64] ;  /* 0x0000000402027981 */ /* 0x004ea2000c1e1900 */
[----:B------:R-:W-:Y:S01]  /*00a0*/  BSSY.RECONVERGENT B0, `(.L_x_0) ;  /* 0x0000019000007945 */ /* 0x000fe20003800200 */
[----:B--2---:R-:W-:-:S13]  /*00b0*/  ISETP.NE.AND P0, PT, R2, RZ, PT ;  /* 0x000000ff0200720c */ /* 0x004fda0003f05270 */
[----:B0-----:R-:W-:Y:S05]  /*00c0*/  @P0 BRA `(.L_x_1) ;  /* 0x0000000000580947 */ /* 0x001fea0003800000 */
[----:B------:R-:W-:Y:S01]  /*00d0*/  IMAD.WIDE R2, R0, 0x4, R4 ;  /* 0x0000000400027825 */ /* 0x000fe200078e0204 */
[----:B------:R-:W0:Y:S04]  /*00e0*/  LDC.64 R8, c[0x0][0x388] ;  /* 0x0000e200ff087b82 */ /* 0x000e280000000a00 */
[----:B------:R-:W2:Y:S04]  /*00f0*/  LDG.E R19, desc[UR4][R2.64] ;  /* 0x0000000402137981 */ /* 0x000ea8000c1e1900 */
[----:B------:R-:W2:Y:S08]  /*0100*/  LDC.64 R4, c[0x0][0x380] ;  /* 0x0000e000ff047b82 */ /* 0x000eb00000000a00 */
[----:B------:R-:W1:Y:S08]  /*0110*/  LDC.64 R14, c[0x0][0x390] ;  /* 0x0000e400ff0e7b82 */ /* 0x000e700000000a00 */
[----:B------:R-:W3:Y:S01]  /*0120*/  LDC.64 R16, c[0x0][0x398] ;  /* 0x0000e600ff107b82 */ /* 0x000ee20000000a00 */
[----:B--2---:R-:W-:-:S05]  /*0130*/  IMAD.WIDE R6, R19, 0x4, R4 ;  /* 0x0000000413067825 */ /* 0x004fca00078e0204 */
[----:B------:R-:W2:Y:S01]  /*0140*/  LDG.E R21, desc[UR4][R6.64] ;  /* 0x0000000406157981 */ /* 0x000ea2000c1e1900 */
[----:B------:R-:W-:-:S04]  /*0150*/  IMAD.WIDE R4, R0, 0x4, R4 ;  /* 0x0000000400047825 */ /* 0x000fc800078e0204 */
[--C-:B0-----:R-:W-:Y:S01]  /*0160*/  IMAD.WIDE R10, R19, 0x4, R8.reuse ;  /* 0x00000004130a7825 */ /* 0x101fe200078e0208 */
[----:B--2---:R0:W5:Y:S05]  /*0170*/  ATOMG.E.EXCH.STRONG.GPU PT, RZ, desc[UR4][R4.64], R21 ;  /* 0x8000001504ff79a8 */ /* 0x00416a000c1ef104 */
[----:B------:R-:W2:Y:S01]  /*0180*/  LDG.E R11, desc[UR4][R10.64] ;  /* 0x000000040a0b7981 */ /* 0x000ea2000c1e1900 */
[----:B------:R-:W-:-:S04]  /*0190*/  IMAD.WIDE R8, R0, 0x4, R8 ;  /* 0x0000000400087825 */ /* 0x000fc800078e0208 */
[--C-:B-1----:R-:W-:Y:S01]  /*01a0*/  IMAD.WIDE R12, R19, 0x4, R14.reuse ;  /* 0x00000004130c7825 */ /* 0x102fe200078e020e */
[----:B--2---:R1:W5:Y:S05]  /*01b0*/  ATOMG.E.EXCH.STRONG.GPU PT, RZ, desc[UR4][R8.64], R11 ;  /* 0x8000000b08ff79a8 */ /* 0x00436a000c1ef104 */
[----:B------:R-:W2:Y:S01]  /*01c0*/  LDG.E R13, desc[UR4][R12.64] ;  /* 0x000000040c0d7981 */ /* 0x000ea2000c1e1900 */
[----:B------:R-:W-:-:S04]  /*01d0*/  IMAD.WIDE R2, R0, 0x4, R14 ;  /* 0x0000000400027825 */ /* 0x000fc800078e020e */
[--C-:B---3--:R-:W-:Y:S01]  /*01e0*/  IMAD.WIDE R6, R19, 0x4, R16.reuse ;  /* 0x0000000413067825 */ /* 0x108fe200078e0210 */
[----:B--2---:R1:W5:Y:S05]  /*01f0*/  ATOMG.E.EXCH.STRONG.GPU PT, RZ, desc[UR4][R2.64], R13 ;  /* 0x8000000d02ff79a8 */ /* 0x00436a000c1ef104 */
[----:B------:R-:W2:Y:S01]  /*0200*/  LDG.E R7, desc[UR4][R6.64] ;  /* 0x0000000406077981 */ /* 0x000ea2000c1e1900 */
[----:B0-----:R-:W-:-:S05]  /*0210*/  IMAD.WIDE R4, R0, 0x4, R16 ;  /* 0x0000000400047825 */ /* 0x001fca00078e0210 */
[----:B--2---:R1:W5:Y:S02]  /*0220*/  ATOMG.E.EXCH.STRONG.GPU PT, RZ, desc[UR4][R4.64], R7 ;  /* 0x8000000704ff79a8 */ /* 0x004364000c1ef104 */
.L_x_1:
[----:B------:R-:W-:Y:S05]  /*0230*/  BSYNC.RECONVERGENT B0 ;  /* 0x0000000000007941 */ /* 0x000fea0003800200 */
.L_x_0:
[----:B------:R-:W-:Y:S06]  /*0240*/  BAR.SYNC.DEFER_BLOCKING 0x0 ;  /* 0x0000000000007b1d */ /* 0x000fec0000010000 */
[----:B------:R-:W-:Y:S05]  /*0250*/  EXIT ;  /* 0x000000000000794d */ /* 0x000fea0003800000 */
.L_x_2:
[----:B------:R-:W-:-:S00]  /*0260*/  BRA `(.L_x_2) ;  /* 0xfffffffc00fc7947 */ /* 0x000fc0000383ffff */
[----:B------:R-:W-:-:S00]  /*0270*/  NOP ;  /* 0x0000000000007918 */ /* 0x000fc00000000000 */
        /* <DEDUP_REMOVED lines=8> */
.L_x_3:


//--------------------- .nv.shared.reserved.0     --------------------------
	.section	.nv.shared.reserved.0,"aw",@nobits
	.weak		__nv_reservedSMEM_offset_0_alias
	.size		__nv_reservedSMEM_offset_0_alias, 0, 64
	.other		__nv_reservedSMEM_offset_0_alias,@"STO_CUDA_RESERVED_SHARED STV_DEFAULT"
__nv_reservedSMEM_offset_0_alias:
	.zero		0
	.zero		64


//--------------------- .nv.constant0._Z7Kernel4PiS_S_S_S_S_ --------------------------
	.section	.nv.constant0._Z7Kernel4PiS_S_S_S_S_,"a",@progbits
	.sectionflags	@""
	.align	4
.nv.constant0._Z7Kernel4PiS_S_S_S_S_:
	.zero		944


//--------------------- SYMBOLS --------------------------

	.type		.nv.reservedSmem.offset0,@object
	.size		.nv.reservedSmem.offset0,0x4
